	.headerflags	@"EF_CUDA_TEXMODE_UNIFIED EF_CUDA_64BIT_ADDRESS EF_CUDA_ACCELERATORS EF_CUDA_SM90 EF_CUDA_VIRTUAL_SM(EF_CUDA_SM90)"
	.elftype	@"ET_EXEC"


//--------------------- .nv.info                  --------------------------
	.section	.nv.info,"",@"SHT_CUDA_INFO"
	.align	4


	//----- nvinfo : EIATTR_REGCOUNT
	.align		4
        /*0000*/ 	.byte	0x04, 0x2f
        /*0002*/ 	.short	(.L_2 - .L_1)
	.align		4
.L_1:
        /*0004*/ 	.word	index@(triton_poi_fused_native_layer_norm_9)
        /*0008*/ 	.word	0x00000010


	//----- nvinfo : EIATTR_MIN_STACK_SIZE
	.align		4
.L_2:
        /*000c*/ 	.byte	0x04, 0x12
        /*000e*/ 	.short	(.L_4 - .L_3)
	.align		4
.L_3:
        /*0010*/ 	.word	index@(triton_poi_fused_native_layer_norm_9)
        /*0014*/ 	.word	0x00000000


	//----- nvinfo : EIATTR_FRAME_SIZE
	.align		4
.L_4:
        /*0018*/ 	.byte	0x04, 0x11
        /*001a*/ 	.short	(.L_6 - .L_5)
	.align		4
.L_5:
        /*001c*/ 	.word	index@(triton_poi_fused_native_layer_norm_9)
        /*0020*/ 	.word	0x00000000


	//----- nvinfo : EIATTR_MIN_STACK_SIZE
	.align		4
.L_6:
        /*0024*/ 	.byte	0x04, 0x12
        /*0026*/ 	.short	(.L_8 - .L_7)
	.align		4
.L_7:
        /*0028*/ 	.word	index@(triton_poi_fused_native_layer_norm_9)
        /*002c*/ 	.word	0x00000000
.L_8:


//--------------------- .nv.info.triton_poi_fused_native_layer_norm_9 --------------------------
	.section	.nv.info.triton_poi_fused_native_layer_norm_9,"",@"SHT_CUDA_INFO"
	.sectionflags	@""
	.align	4


	//----- nvinfo : EIATTR_CUDA_API_VERSION
	.align		4
        /*0000*/ 	.byte	0x04, 0x37
        /*0002*/ 	.short	(.L_10 - .L_9)
.L_9:
        /*0004*/ 	.word	0x0000007c


	//----- nvinfo : EIATTR_KPARAM_INFO
	.align		4
.L_10:
        /*0008*/ 	.byte	0x04, 0x17
        /*000a*/ 	.short	(.L_12 - .L_11)
.L_11:
        /*000c*/ 	.word	0x00000000
        /*0010*/ 	.short	0x0003
        /*0012*/ 	.short	0x0018
        /*0014*/ 	.byte	0x00, 0xf0, 0x11, 0x00


	//----- nvinfo : EIATTR_KPARAM_INFO
	.align		4
.L_12:
        /*0018*/ 	.byte	0x04, 0x17
        /*001a*/ 	.short	(.L_14 - .L_13)
.L_13:
        /*001c*/ 	.word	0x00000000
        /*0020*/ 	.short	0x0002
        /*0022*/ 	.short	0x0010
        /*0024*/ 	.byte	0x00, 0xf4, 0x21, 0x00


	//----- nvinfo : EIATTR_KPARAM_INFO
	.align		4
.L_14:
        /*0028*/ 	.byte	0x04, 0x17
        /*002a*/ 	.short	(.L_16 - .L_15)
.L_15:
        /*002c*/ 	.word	0x00000000
        /*0030*/ 	.short	0x0001
        /*0032*/ 	.short	0x0008
        /*0034*/ 	.byte	0x00, 0xf4, 0x21, 0x00


	//----- nvinfo : EIATTR_KPARAM_INFO
	.align		4
.L_16:
        /*0038*/ 	.byte	0x04, 0x17
        /*003a*/ 	.short	(.L_18 - .L_17)
.L_17:
        /*003c*/ 	.word	0x00000000
        /*0040*/ 	.short	0x0000
        /*0042*/ 	.short	0x0000
        /*0044*/ 	.byte	0x00, 0xf4, 0x21, 0x00


	//----- nvinfo : EIATTR_SPARSE_MMA_MASK
	.align		4
.L_18:
        /*0048*/ 	.byte	0x03, 0x50
        /*004a*/ 	.short	0x0000


	//----- nvinfo : EIATTR_MAXREG_COUNT
	.align		4
        /*004c*/ 	.byte	0x03, 0x1b
        /*004e*/ 	.short	0x00ff


	//----- nvinfo : EIATTR_EXIT_INSTR_OFFSETS
	.align		4
        /*0050*/ 	.byte	0x04, 0x1c
        /*0052*/ 	.short	(.L_20 - .L_19)


	//   ....[0]....
.L_19:
        /*0054*/ 	.word	0x00000250


	//   ....[1]....
        /*0058*/ 	.word	0x00000290


	//----- nvinfo : EIATTR_REQNTID
	.align		4
.L_20:
        /*005c*/ 	.byte	0x04, 0x10
        /*005e*/ 	.short	(.L_22 - .L_21)
.L_21:
        /*0060*/ 	.word	0x00000020
        /*0064*/ 	.word	0x00000001
        /*0068*/ 	.word	0x00000001


	//----- nvinfo : EIATTR_CBANK_PARAM_SIZE
	.align		4
.L_22:
        /*006c*/ 	.byte	0x03, 0x19
        /*006e*/ 	.short	0x001c


	//----- nvinfo : EIATTR_PARAM_CBANK
	.align		4
        /*0070*/ 	.byte	0x04, 0x0a
        /*0072*/ 	.short	(.L_24 - .L_23)
	.align		4
.L_23:
        /*0074*/ 	.word	index@(.nv.constant0.triton_poi_fused_native_layer_norm_9)
        /*0078*/ 	.short	0x0210
        /*007a*/ 	.short	0x001c


	//----- nvinfo : EIATTR_SW_WAR
	.align		4
.L_24:
        /*007c*/ 	.byte	0x04, 0x36
        /*007e*/ 	.short	(.L_26 - .L_25)
.L_25:
        /*0080*/ 	.word	0x00000008
.L_26:


//--------------------- .nv.callgraph             --------------------------
	.section	.nv.callgraph,"",@"SHT_CUDA_CALLGRAPH"
	.align	4
	.sectionentsize	8
	.align		4
        /*0000*/ 	.word	0x00000000
	.align		4
        /*0004*/ 	.word	0xffffffff
	.align		4
        /*0008*/ 	.word	0x00000000
	.align		4
        /*000c*/ 	.word	0xfffffffe
	.align		4
        /*0010*/ 	.word	0x00000000
	.align		4
        /*0014*/ 	.word	0xfffffffd
	.align		4
        /*0018*/ 	.word	0x00000000
	.align		4
        /*001c*/ 	.word	0xfffffffc


//--------------------- .nv.constant4             --------------------------
	.section	.nv.constant4,"a",@progbits
	.align	8
	.align		8
.nv.constant4:
        /*0000*/ 	.dword	_$_str


//--------------------- .text.triton_poi_fused_native_layer_norm_9 --------------------------
	.section	.text.triton_poi_fused_native_layer_norm_9,"ax",@progbits
	.align	128
        .global         triton_poi_fused_native_layer_norm_9
        .type           triton_poi_fused_native_layer_norm_9,@function
        .size           triton_poi_fused_native_layer_norm_9,(.L_x_1 - triton_poi_fused_native_layer_norm_9)
        .other          triton_poi_fused_native_layer_norm_9,@"STO_CUDA_ENTRY STV_DEFAULT"
triton_poi_fused_native_layer_norm_9:
.text.triton_poi_fused_native_layer_norm_9:
[----:B------:R-:W0:Y:S02]  /*0000*/  LDC R1, c[0x0][0x28] ;  /* 0x00000a00ff017b82 */ /* 0x000e240000000800 */
[----:B------:R-:W1:Y:S01]  /*0010*/  S2R R10, SR_TID.X ;  /* 0x00000000000a7919 */ /* 0x000e620000002100 */
[----:B------:R-:W2:Y:S01]  /*0020*/  LDC.64 R2, c[0x0][0x210] ;  /* 0x00008400ff027b82 */ /* 0x000ea20000000a00 */
[----:B------:R-:W-:Y:S01]  /*0030*/  CS2R R6, SRZ ;  /* 0x0000000000067805 */ /* 0x000fe2000001ff00 */
[----:B------:R-:W-:Y:S01]  /*0040*/  ULDC.64 UR4, c[0x0][0x208] ;  /* 0x0000820000047ab9 */ /* 0x000fe20000000a00 */
[----:B------:R-:W3:Y:S01]  /*0050*/  S2R R9, SR_CTAID.X ;  /* 0x0000000000097919 */ /* 0x000ee20000002500 */
[----:B------:R-:W-:Y:S02]  /*0060*/  MOV R8, RZ ;  /* 0x000000ff00087202 */ /* 0x000fe40000000f00 */
[----:B-1----:R-:W-:-:S04]  /*0070*/  LOP3.LUT R0, R10, 0xf, RZ, 0xc0, !PT ;  /* 0x0000000f0a007812 */ /* 0x002fc800078ec0ff */
[----:B---3--:R-:W-:Y:S01]  /*0080*/  LEA R9, R9, R0, 0x4 ;  /* 0x0000000009097211 */ /* 0x008fe200078e20ff */
[----:B------:R-:W-:-:S03]  /*0090*/  HFMA2.MMA R0, -RZ, RZ, 0, 0 ;  /* 0x00000000ff007435 */ /* 0x000fc600000001ff */
[C---:B------:R-:W-:Y:S02]  /*00a0*/  ISETP.GE.AND P0, PT, R9.reuse, 0x10, PT ;  /* 0x000000100900780c */ /* 0x040fe40003f06270 */
[----:B------:R-:W-:-:S05]  /*00b0*/  SHF.L.U32 R5, R9, 0x2, RZ ;  /* 0x0000000209057819 */ /* 0x000fca00000006ff */
[----:B--2---:R-:W-:-:S06]  /*00c0*/  IMAD.WIDE R2, R5, 0x4, R2 ;  /* 0x0000000405027825 */ /* 0x004fcc00078e0202 */
[----:B------:R-:W2:Y:S04]  /*00d0*/  @!P0 LDG.E.EL R0, desc[UR4][R2.64] ;  /* 0x0000000402008981 */ /* 0x000ea8000c2e1900 */
[----:B------:R-:W2:Y:S04]  /*00e0*/  @!P0 LDG.E.EL R7, desc[UR4][R2.64+0x4] ;  /* 0x0000040402078981 */ /* 0x000ea8000c2e1900 */
[----:B------:R-:W3:Y:S04]  /*00f0*/  @!P0 LDG.E.EL R6, desc[UR4][R2.64+0x8] ;  /* 0x0000080402068981 */ /* 0x000ee8000c2e1900 */
[----:B------:R-:W4:Y:S01]  /*0100*/  @!P0 LDG.E.EL R8, desc[UR4][R2.64+0xc] ;  /* 0x00000c0402088981 */ /* 0x000f22000c2e1900 */
[----:B------:R-:W-:-:S04]  /*0110*/  LOP3.LUT P0, RZ, R10, 0x10, RZ, 0xc0, !PT ;  /* 0x000000100aff7812 */ /* 0x000fc8000780c0ff */
[----:B------:R-:W-:Y:S01]  /*0120*/  ISETP.LT.AND P0, PT, R9, 0x10, !P0 ;  /* 0x000000100900780c */ /* 0x000fe20004701270 */
[----:B--2---:R-:W-:-:S04]  /*0130*/  FADD R5, R7, R0 ;  /* 0x0000000007057221 */ /* 0x004fc80000000000 */
[----:B---3--:R-:W-:Y:S02]  /*0140*/  FADD R11, R5, R6 ;  /* 0x00000006050b7221 */ /* 0x008fe40000000000 */
[----:B------:R-:W1:Y:S02]  /*0150*/  LDC.64 R4, c[0x0][0x218] ;  /* 0x00008600ff047b82 */ /* 0x000e640000000a00 */
[----:B----4-:R-:W-:-:S04]  /*0160*/  FADD R11, R11, R8 ;  /* 0x000000080b0b7221 */ /* 0x010fc80000000000 */
[----:B------:R-:W-:-:S04]  /*0170*/  FMUL R13, R11, 0.25 ;  /* 0x3e8000000b0d7820 */ /* 0x000fc80000400000 */
[C---:B------:R-:W-:Y:S01]  /*0180*/  FADD R7, -R13.reuse, R7 ;  /* 0x000000070d077221 */ /* 0x040fe20000000100 */
[C---:B------:R-:W-:Y:S01]  /*0190*/  FADD R0, -R13.reuse, R0 ;  /* 0x000000000d007221 */ /* 0x040fe20000000100 */
[C---:B------:R-:W-:Y:S01]  /*01a0*/  FADD R6, -R13.reuse, R6 ;  /* 0x000000060d067221 */ /* 0x040fe20000000100 */
[----:B------:R-:W-:Y:S01]  /*01b0*/  FADD R11, -R13, R8 ;  /* 0x000000080d0b7221 */ /* 0x000fe20000000100 */
[----:B------:R-:W-:-:S04]  /*01c0*/  FMUL R7, R7, R7 ;  /* 0x0000000707077220 */ /* 0x000fc80000400000 */
[----:B------:R-:W-:-:S04]  /*01d0*/  FFMA R7, R0, R0, R7 ;  /* 0x0000000000077223 */ /* 0x000fc80000000007 */
[----:B------:R-:W-:Y:S02]  /*01e0*/  FFMA R0, R6, R6, R7 ;  /* 0x0000000606007223 */ /* 0x000fe40000000007 */
[----:B------:R-:W2:Y:S01]  /*01f0*/  LDC.64 R6, c[0x0][0x220] ;  /* 0x00008800ff067b82 */ /* 0x000ea20000000a00 */
[----:B-1----:R-:W-:Y:S01]  /*0200*/  IMAD.WIDE R2, R9, 0x4, R4 ;  /* 0x0000000409027825 */ /* 0x002fe200078e0204 */
[----:B------:R-:W-:-:S03]  /*0210*/  HFMA2.MMA R5, -RZ, RZ, 1.625, 0 ;  /* 0x3e800000ff057435 */ /* 0x000fc600000001ff */
[----:B------:R-:W-:Y:S01]  /*0220*/  FFMA R0, R11, R11, R0 ;  /* 0x0000000b0b007223 */ /* 0x000fe20000000000 */
[----:B------:R1:W-:Y:S06]  /*0230*/  @P0 STG.E desc[UR4][R2.64], R13 ;  /* 0x0000000d02000986 */ /* 0x0003ec000c101904 */
[----:B------:R-:W-:Y:S01]  /*0240*/  FFMA R0, R0, R5, 9.9999997473787516356e-06 ;  /* 0x3727c5ac00007423 */ /* 0x000fe20000000005 */
[----:B------:R-:W-:Y:S06]  /*0250*/  @!P0 EXIT ;  /* 0x000000000000894d */ /* 0x000fec0003800000 */
[----:B------:R-:W0:Y:S01]  /*0260*/  MUFU.RSQ R5, R0 ;  /* 0x0000000000057308 */ /* 0x000e220000001400 */
[----:B-12---:R-:W-:-:S05]  /*0270*/  IMAD.WIDE R2, R9, 0x4, R6 ;  /* 0x0000000409027825 */ /* 0x006fca00078e0206 */
[----:B0-----:R-:W-:Y:S01]  /*0280*/  STG.E desc[UR4][R2.64], R5 ;  /* 0x0000000502007986 */ /* 0x001fe2000c101904 */
[----:B------:R-:W-:Y:S05]  /*0290*/  EXIT ;  /* 0x000000000000794d */ /* 0x000fea0003800000 */
.L_x_0:
[----:B------:R-:W-:-:S00]  /*02a0*/  BRA `(.L_x_0) ;  /* 0xfffffffc00fc7947 */ /* 0x000fc0000383ffff */
[----:B------:R-:W-:-:S00]  /*02b0*/  NOP ;  /* 0x0000000000007918 */ /* 0x000fc00000000000 */
        /* <DEDUP_REMOVED lines=12> */
.L_x_1:


//--------------------- .nv.global.init           --------------------------
	.section	.nv.global.init,"aw",@progbits
.nv.global.init:
	.type		_$_str,@object
	.size		_$_str,(.L_0 - _$_str)
_$_str:
        /*0000*/ 	.byte	0x5f, 0x5f, 0x43, 0x55, 0x44, 0x41, 0x5f, 0x46, 0x54, 0x5a, 0x00
.L_0:


//--------------------- .nv.constant0.triton_poi_fused_native_layer_norm_9 --------------------------
	.section	.nv.constant0.triton_poi_fused_native_layer_norm_9,"a",@progbits
	.sectionflags	@""
	.align	4
.nv.constant0.triton_poi_fused_native_layer_norm_9:
	.zero		556
